//
// Generated by NVIDIA NVVM Compiler
//
// Compiler Build ID: CL-36424714
// Cuda compilation tools, release 13.0, V13.0.88
// Based on NVVM 20.0.0
//

.version 9.0
.target sm_100
.address_size 64

	// .globl	_Z8sgemm_v1ILi32ELi32ELi32EEvPKfS1_Pfiiiff
// _ZZ8sgemm_v1ILi32ELi32ELi32EEvPKfS1_PfiiiffE2As has been demoted
// _ZZ8sgemm_v1ILi32ELi32ELi32EEvPKfS1_PfiiiffE2Bs has been demoted

.visible .entry _Z8sgemm_v1ILi32ELi32ELi32EEvPKfS1_Pfiiiff(
	.param .u64 .ptr .align 1 _Z8sgemm_v1ILi32ELi32ELi32EEvPKfS1_Pfiiiff_param_0,
	.param .u64 .ptr .align 1 _Z8sgemm_v1ILi32ELi32ELi32EEvPKfS1_Pfiiiff_param_1,
	.param .u64 .ptr .align 1 _Z8sgemm_v1ILi32ELi32ELi32EEvPKfS1_Pfiiiff_param_2,
	.param .u32 _Z8sgemm_v1ILi32ELi32ELi32EEvPKfS1_Pfiiiff_param_3,
	.param .u32 _Z8sgemm_v1ILi32ELi32ELi32EEvPKfS1_Pfiiiff_param_4,
	.param .u32 _Z8sgemm_v1ILi32ELi32ELi32EEvPKfS1_Pfiiiff_param_5,
	.param .f32 _Z8sgemm_v1ILi32ELi32ELi32EEvPKfS1_Pfiiiff_param_6,
	.param .f32 _Z8sgemm_v1ILi32ELi32ELi32EEvPKfS1_Pfiiiff_param_7
)
{
	.reg .pred 	%p<4>;
	.reg .b32 	%r<29>;
	.reg .b32 	%f<110>;
	.reg .b64 	%rd<27>;
	// demoted variable
	.shared .align 4 .b8 _ZZ8sgemm_v1ILi32ELi32ELi32EEvPKfS1_PfiiiffE2As[4096];
	// demoted variable
	.shared .align 4 .b8 _ZZ8sgemm_v1ILi32ELi32ELi32EEvPKfS1_PfiiiffE2Bs[4096];
	ld.param.u64 	%rd8, [_Z8sgemm_v1ILi32ELi32ELi32EEvPKfS1_Pfiiiff_param_0];
	ld.param.u64 	%rd9, [_Z8sgemm_v1ILi32ELi32ELi32EEvPKfS1_Pfiiiff_param_1];
	ld.param.u64 	%rd10, [_Z8sgemm_v1ILi32ELi32ELi32EEvPKfS1_Pfiiiff_param_2];
	ld.param.u32 	%r12, [_Z8sgemm_v1ILi32ELi32ELi32EEvPKfS1_Pfiiiff_param_4];
	ld.param.u32 	%r13, [_Z8sgemm_v1ILi32ELi32ELi32EEvPKfS1_Pfiiiff_param_5];
	ld.param.f32 	%f4, [_Z8sgemm_v1ILi32ELi32ELi32EEvPKfS1_Pfiiiff_param_6];
	ld.param.f32 	%f5, [_Z8sgemm_v1ILi32ELi32ELi32EEvPKfS1_Pfiiiff_param_7];
	mov.u32 	%r14, %ctaid.x;
	mov.u32 	%r15, %ctaid.y;
	mov.u32 	%r1, %tid.x;
	mov.u32 	%r2, %tid.y;
	shl.b32 	%r3, %r15, 5;
	shl.b32 	%r4, %r14, 5;
	setp.lt.s32 	%p1, %r13, 1;
	mov.f32 	%f109, 0f00000000;
	@%p1 bra 	$L__BB0_5;
	mul.lo.s32 	%r17, %r13, %r3;
	or.b32  	%r18, %r2, %r1;
	and.b32  	%r5, %r18, 992;
	mad.lo.s32 	%r19, %r13, %r2, %r1;
	shl.b32 	%r20, %r2, 7;
	mov.u32 	%r21, _ZZ8sgemm_v1ILi32ELi32ELi32EEvPKfS1_PfiiiffE2As;
	add.s32 	%r6, %r21, %r20;
	shl.b32 	%r22, %r1, 2;
	add.s32 	%r7, %r6, %r22;
	mad.lo.s32 	%r23, %r12, %r2, %r1;
	mov.u32 	%r24, _ZZ8sgemm_v1ILi32ELi32ELi32EEvPKfS1_PfiiiffE2Bs;
	add.s32 	%r9, %r24, %r22;
	add.s32 	%r8, %r9, %r20;
	shl.b32 	%r25, %r12, 5;
	mul.wide.s32 	%rd11, %r17, 4;
	mul.wide.u32 	%rd12, %r19, 4;
	add.s64 	%rd13, %rd11, %rd12;
	cvta.to.global.u64 	%rd14, %rd8;
	add.s64 	%rd26, %rd14, %rd13;
	mul.wide.s32 	%rd15, %r23, 4;
	mul.wide.u32 	%rd16, %r4, 4;
	add.s64 	%rd17, %rd15, %rd16;
	cvta.to.global.u64 	%rd18, %rd9;
	add.s64 	%rd25, %rd18, %rd17;
	mul.wide.s32 	%rd3, %r25, 4;
	mov.f32 	%f109, 0f00000000;
	mov.b32 	%r28, 0;
$L__BB0_2:
	setp.ne.s32 	%p2, %r5, 0;
	@%p2 bra 	$L__BB0_4;
	ld.global.nc.f32 	%f8, [%rd26];
	st.shared.f32 	[%r7], %f8;
	ld.global.nc.f32 	%f9, [%rd25];
	st.shared.f32 	[%r8], %f9;
$L__BB0_4:
	bar.sync 	0;
	ld.shared.f32 	%f10, [%r6];
	ld.shared.f32 	%f11, [%r9];
	fma.rn.f32 	%f12, %f10, %f11, %f109;
	ld.shared.f32 	%f13, [%r6+4];
	ld.shared.f32 	%f14, [%r9+128];
	fma.rn.f32 	%f15, %f13, %f14, %f12;
	ld.shared.f32 	%f16, [%r6+8];
	ld.shared.f32 	%f17, [%r9+256];
	fma.rn.f32 	%f18, %f16, %f17, %f15;
	ld.shared.f32 	%f19, [%r6+12];
	ld.shared.f32 	%f20, [%r9+384];
	fma.rn.f32 	%f21, %f19, %f20, %f18;
	ld.shared.f32 	%f22, [%r6+16];
	ld.shared.f32 	%f23, [%r9+512];
	fma.rn.f32 	%f24, %f22, %f23, %f21;
	ld.shared.f32 	%f25, [%r6+20];
	ld.shared.f32 	%f26, [%r9+640];
	fma.rn.f32 	%f27, %f25, %f26, %f24;
	ld.shared.f32 	%f28, [%r6+24];
	ld.shared.f32 	%f29, [%r9+768];
	fma.rn.f32 	%f30, %f28, %f29, %f27;
	ld.shared.f32 	%f31, [%r6+28];
	ld.shared.f32 	%f32, [%r9+896];
	fma.rn.f32 	%f33, %f31, %f32, %f30;
	ld.shared.f32 	%f34, [%r6+32];
	ld.shared.f32 	%f35, [%r9+1024];
	fma.rn.f32 	%f36, %f34, %f35, %f33;
	ld.shared.f32 	%f37, [%r6+36];
	ld.shared.f32 	%f38, [%r9+1152];
	fma.rn.f32 	%f39, %f37, %f38, %f36;
	ld.shared.f32 	%f40, [%r6+40];
	ld.shared.f32 	%f41, [%r9+1280];
	fma.rn.f32 	%f42, %f40, %f41, %f39;
	ld.shared.f32 	%f43, [%r6+44];
	ld.shared.f32 	%f44, [%r9+1408];
	fma.rn.f32 	%f45, %f43, %f44, %f42;
	ld.shared.f32 	%f46, [%r6+48];
	ld.shared.f32 	%f47, [%r9+1536];
	fma.rn.f32 	%f48, %f46, %f47, %f45;
	ld.shared.f32 	%f49, [%r6+52];
	ld.shared.f32 	%f50, [%r9+1664];
	fma.rn.f32 	%f51, %f49, %f50, %f48;
	ld.shared.f32 	%f52, [%r6+56];
	ld.shared.f32 	%f53, [%r9+1792];
	fma.rn.f32 	%f54, %f52, %f53, %f51;
	ld.shared.f32 	%f55, [%r6+60];
	ld.shared.f32 	%f56, [%r9+1920];
	fma.rn.f32 	%f57, %f55, %f56, %f54;
	ld.shared.f32 	%f58, [%r6+64];
	ld.shared.f32 	%f59, [%r9+2048];
	fma.rn.f32 	%f60, %f58, %f59, %f57;
	ld.shared.f32 	%f61, [%r6+68];
	ld.shared.f32 	%f62, [%r9+2176];
	fma.rn.f32 	%f63, %f61, %f62, %f60;
	ld.shared.f32 	%f64, [%r6+72];
	ld.shared.f32 	%f65, [%r9+2304];
	fma.rn.f32 	%f66, %f64, %f65, %f63;
	ld.shared.f32 	%f67, [%r6+76];
	ld.shared.f32 	%f68, [%r9+2432];
	fma.rn.f32 	%f69, %f67, %f68, %f66;
	ld.shared.f32 	%f70, [%r6+80];
	ld.shared.f32 	%f71, [%r9+2560];
	fma.rn.f32 	%f72, %f70, %f71, %f69;
	ld.shared.f32 	%f73, [%r6+84];
	ld.shared.f32 	%f74, [%r9+2688];
	fma.rn.f32 	%f75, %f73, %f74, %f72;
	ld.shared.f32 	%f76, [%r6+88];
	ld.shared.f32 	%f77, [%r9+2816];
	fma.rn.f32 	%f78, %f76, %f77, %f75;
	ld.shared.f32 	%f79, [%r6+92];
	ld.shared.f32 	%f80, [%r9+2944];
	fma.rn.f32 	%f81, %f79, %f80, %f78;
	ld.shared.f32 	%f82, [%r6+96];
	ld.shared.f32 	%f83, [%r9+3072];
	fma.rn.f32 	%f84, %f82, %f83, %f81;
	ld.shared.f32 	%f85, [%r6+100];
	ld.shared.f32 	%f86, [%r9+3200];
	fma.rn.f32 	%f87, %f85, %f86, %f84;
	ld.shared.f32 	%f88, [%r6+104];
	ld.shared.f32 	%f89, [%r9+3328];
	fma.rn.f32 	%f90, %f88, %f89, %f87;
	ld.shared.f32 	%f91, [%r6+108];
	ld.shared.f32 	%f92, [%r9+3456];
	fma.rn.f32 	%f93, %f91, %f92, %f90;
	ld.shared.f32 	%f94, [%r6+112];
	ld.shared.f32 	%f95, [%r9+3584];
	fma.rn.f32 	%f96, %f94, %f95, %f93;
	ld.shared.f32 	%f97, [%r6+116];
	ld.shared.f32 	%f98, [%r9+3712];
	fma.rn.f32 	%f99, %f97, %f98, %f96;
	ld.shared.f32 	%f100, [%r6+120];
	ld.shared.f32 	%f101, [%r9+3840];
	fma.rn.f32 	%f102, %f100, %f101, %f99;
	ld.shared.f32 	%f103, [%r6+124];
	ld.shared.f32 	%f104, [%r9+3968];
	fma.rn.f32 	%f109, %f103, %f104, %f102;
	bar.sync 	0;
	add.s32 	%r28, %r28, 32;
	add.s64 	%rd26, %rd26, 128;
	add.s64 	%rd25, %rd25, %rd3;
	setp.lt.s32 	%p3, %r28, %r13;
	@%p3 bra 	$L__BB0_2;
$L__BB0_5:
	mad.lo.s32 	%r26, %r12, %r3, %r4;
	cvt.s64.s32 	%rd19, %r26;
	cvta.to.global.u64 	%rd20, %rd10;
	mad.lo.s32 	%r27, %r12, %r2, %r1;
	cvt.s64.s32 	%rd21, %r27;
	add.s64 	%rd22, %rd19, %rd21;
	shl.b64 	%rd23, %rd22, 2;
	add.s64 	%rd24, %rd20, %rd23;
	ld.global.f32 	%f105, [%rd24];
	mul.f32 	%f106, %f5, %f105;
	fma.rn.f32 	%f107, %f4, %f109, %f106;
	st.global.f32 	[%rd24], %f107;
	ret;

}


// ===== COMPILED SASS (sm_100) =====

	.target	sm_100

	.elftype	@"ET_EXEC"


//--------------------- .note.nv.tkinfo           --------------------------
	.section	.note.nv.tkinfo,"",@"SHT_NOTE"
	.sectionflags	@"SHF_NOTE_NV_TKINFO"
	.tkinfo
        /*0018*/ 	.word	0x00000002
        /*0030*/ 	.string	""
        /*0030*/ 	.string	"ptxas"
        /*0030*/ 	.string	"Cuda compilation tools, release 13.0, V13.0.88"
        /*0030*/ 	.string	"Build cuda_13.0.r13.0/compiler.36424714_0"
        /*0030*/ 	.string	"-arch sm_100 -m 64 "



//--------------------- .note.nv.cuinfo           --------------------------
	.section	.note.nv.cuinfo,"",@"SHT_NOTE"
	.sectionflags	@"SHF_NOTE_NV_CUINFO"
        /*0018*/ 	.short	0x0002
        /*001a*/ 	.short	0x0064
        /*001c*/ 	.short	0x0082
	.zero		2


//--------------------- .nv.info                  --------------------------
	.section	.nv.info,"",@"SHT_CUDA_INFO"
	.align	4


	//----- nvinfo : EIATTR_REGCOUNT
	.align		4
        /*0000*/ 	.byte	0x04, 0x2f
        /*0002*/ 	.short	(.L_1 - .L_0)
	.align		4
.L_0:
        /*0004*/ 	.word	index@(_Z8sgemm_v1ILi32ELi32ELi32EEvPKfS1_Pfiiiff)
        /*0008*/ 	.word	0x00000020


	//----- nvinfo : EIATTR_FRAME_SIZE
	.align		4
.L_1:
        /*000c*/ 	.byte	0x04, 0x11
        /*000e*/ 	.short	(.L_3 - .L_2)
	.align		4
.L_2:
        /*0010*/ 	.word	index@(_Z8sgemm_v1ILi32ELi32ELi32EEvPKfS1_Pfiiiff)
        /*0014*/ 	.word	0x00000000


	//----- nvinfo : EIATTR_MIN_STACK_SIZE
	.align		4
.L_3:
        /*0018*/ 	.byte	0x04, 0x12
        /*001a*/ 	.short	(.L_5 - .L_4)
	.align		4
.L_4:
        /*001c*/ 	.word	index@(_Z8sgemm_v1ILi32ELi32ELi32EEvPKfS1_Pfiiiff)
        /*0020*/ 	.word	0x00000000
.L_5:


//--------------------- .nv.compat                --------------------------
	.section	.nv.compat,"",@"SHT_CUDA_COMPAT_INFO"
	.align	4
        /*0000*/ 	.byte	0x02, 0x09, 0x00, 0x00, 0x02, 0x02, 0x01, 0x00, 0x02, 0x05, 0x05, 0x00, 0x03, 0x07, 0x01, 0x01
        /*0010*/ 	.byte	0x02, 0x03, 0x00, 0x00, 0x02, 0x06, 0x01, 0x00, 0x04, 0x0b, 0x08, 0x00, 0x09, 0x00, 0x00, 0x00
        /*0020*/ 	.byte	0x00, 0x00, 0x00, 0x00


//--------------------- .nv.info._Z8sgemm_v1ILi32ELi32ELi32EEvPKfS1_Pfiiiff --------------------------
	.section	.nv.info._Z8sgemm_v1ILi32ELi32ELi32EEvPKfS1_Pfiiiff,"",@"SHT_CUDA_INFO"
	.sectionflags	@""
	.align	4


	//----- nvinfo : EIATTR_CUDA_API_VERSION
	.align		4
        /*0000*/ 	.byte	0x04, 0x37
        /*0002*/ 	.short	(.L_7 - .L_6)
.L_6:
        /*0004*/ 	.word	0x00000082


	//----- nvinfo : EIATTR_KPARAM_INFO
	.align		4
.L_7:
        /*0008*/ 	.byte	0x04, 0x17
        /*000a*/ 	.short	(.L_9 - .L_8)
.L_8:
        /*000c*/ 	.word	0x00000000
        /*0010*/ 	.short	0x0007
        /*0012*/ 	.short	0x0028
        /*0014*/ 	.byte	0x00, 0xf0, 0x11, 0x00


	//----- nvinfo : EIATTR_KPARAM_INFO
	.align		4
.L_9:
        /*0018*/ 	.byte	0x04, 0x17
        /*001a*/ 	.short	(.L_11 - .L_10)
.L_10:
        /*001c*/ 	.word	0x00000000
        /*0020*/ 	.short	0x0006
        /*0022*/ 	.short	0x0024
        /*0024*/ 	.byte	0x00, 0xf0, 0x11, 0x00


	//----- nvinfo : EIATTR_KPARAM_INFO
	.align		4
.L_11:
        /*0028*/ 	.byte	0x04, 0x17
        /*002a*/ 	.short	(.L_13 - .L_12)
.L_12:
        /*002c*/ 	.word	0x00000000
        /*0030*/ 	.short	0x0005
        /*0032*/ 	.short	0x0020
        /*0034*/ 	.byte	0x00, 0xf0, 0x11, 0x00


	//----- nvinfo : EIATTR_KPARAM_INFO
	.align		4
.L_13:
        /*0038*/ 	.byte	0x04, 0x17
        /*003a*/ 	.short	(.L_15 - .L_14)
.L_14:
        /*003c*/ 	.word	0x00000000
        /*0040*/ 	.short	0x0004
        /*0042*/ 	.short	0x001c
        /*0044*/ 	.byte	0x00, 0xf0, 0x11, 0x00


	//----- nvinfo : EIATTR_KPARAM_INFO
	.align		4
.L_15:
        /*0048*/ 	.byte	0x04, 0x17
        /*004a*/ 	.short	(.L_17 - .L_16)
.L_16:
        /*004c*/ 	.word	0x00000000
        /*0050*/ 	.short	0x0003
        /*0052*/ 	.short	0x0018
        /*0054*/ 	.byte	0x00, 0xf0, 0x11, 0x00


	//----- nvinfo : EIATTR_KPARAM_INFO
	.align		4
.L_17:
        /*0058*/ 	.byte	0x04, 0x17
        /*005a*/ 	.short	(.L_19 - .L_18)
.L_18:
        /*005c*/ 	.word	0x00000000
        /*0060*/ 	.short	0x0002
        /*0062*/ 	.short	0x0010
        /*0064*/ 	.byte	0x00, 0xf5, 0x21, 0x00


	//----- nvinfo : EIATTR_KPARAM_INFO
	.align		4
.L_19:
        /*0068*/ 	.byte	0x04, 0x17
        /*006a*/ 	.short	(.L_21 - .L_20)
.L_20:
        /*006c*/ 	.word	0x00000000
        /*0070*/ 	.short	0x0001
        /*0072*/ 	.short	0x0008
        /*0074*/ 	.byte	0x00, 0xf5, 0x21, 0x00


	//----- nvinfo : EIATTR_KPARAM_INFO
	.align		4
.L_21:
        /*0078*/ 	.byte	0x04, 0x17
        /*007a*/ 	.short	(.L_23 - .L_22)
.L_22:
        /*007c*/ 	.word	0x00000000
        /*0080*/ 	.short	0x0000
        /*0082*/ 	.short	0x0000
        /*0084*/ 	.byte	0x00, 0xf5, 0x21, 0x00


	//----- nvinfo : EIATTR_SPARSE_MMA_MASK
	.align		4
.L_23:
        /*0088*/ 	.byte	0x03, 0x50
        /*008a*/ 	.short	0x0000


	//----- nvinfo : EIATTR_MAXREG_COUNT
	.align		4
        /*008c*/ 	.byte	0x03, 0x1b
        /*008e*/ 	.short	0x00ff


	//----- nvinfo : EIATTR_NUM_BARRIERS
	.align		4
        /*0090*/ 	.byte	0x02, 0x4c
        /*0092*/ 	.byte	0x01
	.zero		1


	//----- nvinfo : EIATTR_MERCURY_ISA_VERSION
	.align		4
        /*0094*/ 	.byte	0x03, 0x5f
        /*0096*/ 	.short	0x0101


	//----- nvinfo : EIATTR_VRC_CTA_INIT_COUNT
	.align		4
        /*0098*/ 	.byte	0x02, 0x4a
	.zero		1
	.zero		1


	//----- nvinfo : EIATTR_EXIT_INSTR_OFFSETS
	.align		4
        /*009c*/ 	.byte	0x04, 0x1c
        /*009e*/ 	.short	(.L_25 - .L_24)


	//   ....[0]....
.L_24:
        /*00a0*/ 	.word	0x000008a0


	//----- nvinfo : EIATTR_CBANK_PARAM_SIZE
	.align		4
.L_25:
        /*00a4*/ 	.byte	0x03, 0x19
        /*00a6*/ 	.short	0x002c


	//----- nvinfo : EIATTR_PARAM_CBANK
	.align		4
        /*00a8*/ 	.byte	0x04, 0x0a
        /*00aa*/ 	.short	(.L_27 - .L_26)
	.align		4
.L_26:
        /*00ac*/ 	.word	index@(.nv.constant0._Z8sgemm_v1ILi32ELi32ELi32EEvPKfS1_Pfiiiff)
        /*00b0*/ 	.short	0x0380
        /*00b2*/ 	.short	0x002c


	//----- nvinfo : EIATTR_SW_WAR
	.align		4
.L_27:
        /*00b4*/ 	.byte	0x04, 0x36
        /*00b6*/ 	.short	(.L_29 - .L_28)
.L_28:
        /*00b8*/ 	.word	0x00000008
.L_29:


//--------------------- .nv.callgraph             --------------------------
	.section	.nv.callgraph,"",@"SHT_CUDA_CALLGRAPH"
	.align	4
	.sectionentsize	8
	.align		4
        /*0000*/ 	.word	0x00000000
	.align		4
        /*0004*/ 	.word	0xffffffff
	.align		4
        /*0008*/ 	.word	0x00000000
	.align		4
        /*000c*/ 	.word	0xfffffffe
	.align		4
        /*0010*/ 	.word	0x00000000
	.align		4
        /*0014*/ 	.word	0xfffffffd
	.align		4
        /*0018*/ 	.word	0x00000000
	.align		4
        /*001c*/ 	.word	0xfffffffc


//--------------------- .text._Z8sgemm_v1ILi32ELi32ELi32EEvPKfS1_Pfiiiff --------------------------
	.section	.text._Z8sgemm_v1ILi32ELi32ELi32EEvPKfS1_Pfiiiff,"ax",@progbits
	.align	128
        .global         _Z8sgemm_v1ILi32ELi32ELi32EEvPKfS1_Pfiiiff
        .type           _Z8sgemm_v1ILi32ELi32ELi32EEvPKfS1_Pfiiiff,@function
        .size           _Z8sgemm_v1ILi32ELi32ELi32EEvPKfS1_Pfiiiff,(.L_x_3 - _Z8sgemm_v1ILi32ELi32ELi32EEvPKfS1_Pfiiiff)
        .other          _Z8sgemm_v1ILi32ELi32ELi32EEvPKfS1_Pfiiiff,@"STO_CUDA_ENTRY STV_DEFAULT"
_Z8sgemm_v1ILi32ELi32ELi32EEvPKfS1_Pfiiiff:
.text._Z8sgemm_v1ILi32ELi32ELi32EEvPKfS1_Pfiiiff:
[----:B------:R-:W-:Y:S08]  /*0000*/  LDC R1, c[0x0][0x37c] ;  /* 0x0000df00ff017b82 */ /* 0x000ff00000000800 */
[----:B------:R-:W0:Y:S01]  /*0010*/  LDC R9, c[0x0][0x3a0] ;  /* 0x0000e800ff097b82 */ /* 0x000e220000000800 */
[----:B------:R-:W1:Y:S01]  /*0020*/  S2R R18, SR_CTAID.X ;  /* 0x0000000000127919 */ /* 0x000e620000002500 */
[----:B------:R-:W2:Y:S01]  /*0030*/  LDCU.64 UR8, c[0x0][0x358] ;  /* 0x00006b00ff0877ac */ /* 0x000ea20008000a00 */
[----:B------:R-:W-:Y:S01]  /*0040*/  HFMA2 R23, -RZ, RZ, 0, 0 ;  /* 0x00000000ff177431 */ /* 0x000fe200000001ff */
[----:B------:R-:W3:Y:S04]  /*0050*/  S2R R0, SR_TID.X ;  /* 0x0000000000007919 */ /* 0x000ee80000002100 */
[----:B------:R-:W4:Y:S01]  /*0060*/  S2UR UR5, SR_CTAID.Y ;  /* 0x00000000000579c3 */ /* 0x000f220000002600 */
[----:B------:R-:W0:Y:S02]  /*0070*/  S2R R3, SR_TID.Y ;  /* 0x0000000000037919 */ /* 0x000e240000002200 */
[----:B0-----:R-:W-:Y:S01]  /*0080*/  ISETP.GE.AND P0, PT, R9, 0x1, PT ;  /* 0x000000010900780c */ /* 0x001fe20003f06270 */
[----:B----4-:R-:W-:Y:S01]  /*0090*/  USHF.L.U32 UR5, UR5, 0x5, URZ ;  /* 0x0000000505057899 */ /* 0x010fe200080006ff */
[----:B-1----:R-:W-:-:S11]  /*00a0*/  SHF.L.U32 R18, R18, 0x5, RZ ;  /* 0x0000000512127819 */ /* 0x002fd600000006ff */
[----:B--23--:R-:W-:Y:S05]  /*00b0*/  @!P0 BRA `(.L_x_0) ;  /* 0x0000000400bc8947 */ /* 0x00cfea0003800000 */
[----:B------:R-:W0:Y:S01]  /*00c0*/  LDC R2, c[0x0][0x39c] ;  /* 0x0000e700ff027b82 */ /* 0x000e220000000800 */
[----:B------:R-:W1:Y:S01]  /*00d0*/  LDCU.128 UR12, c[0x0][0x380] ;  /* 0x00007000ff0c77ac */ /* 0x000e620008000c00 */
[----:B------:R-:W-:Y:S01]  /*00e0*/  IMAD R4, R3, R9, R0 ;  /* 0x0000000903047224 */ /* 0x000fe200078e0200 */
[----:B------:R-:W-:Y:S01]  /*00f0*/  MOV R23, RZ ;  /* 0x000000ff00177202 */ /* 0x000fe20000000f00 */
[----:B------:R-:W-:Y:S01]  /*0100*/  IMAD.WIDE.U32 R6, R18, 0x4, RZ ;  /* 0x0000000412067825 */ /* 0x000fe200078e00ff */
[----:B------:R-:W-:Y:S01]  /*0110*/  UMOV UR4, 0x400 ;  /* 0x0000040000047882 */ /* 0x000fe20000000000 */
[----:B------:R-:W2:Y:S02]  /*0120*/  LDCU UR10, c[0x0][0x3a0] ;  /* 0x00007400ff0a77ac */ /* 0x000ea40008000800 */
[----:B------:R-:W3:Y:S01]  /*0130*/  S2UR UR7, SR_CgaCtaId ;  /* 0x00000000000779c3 */ /* 0x000ee20000008800 */
[----:B------:R-:W-:Y:S01]  /*0140*/  IMAD.WIDE.U32 R4, R4, 0x4, RZ ;  /* 0x0000000404047825 */ /* 0x000fe200078e00ff */
[----:B------:R-:W-:-:S03]  /*0150*/  UIADD3 UR6, UPT, UPT, UR4, 0x1000, URZ ;  /* 0x0000100004067890 */ /* 0x000fc6000fffe0ff */
[----:B------:R-:W-:-:S04]  /*0160*/  IMAD R9, R9, UR5, RZ ;  /* 0x0000000509097c24 */ /* 0x000fc8000f8e02ff */
[----:B------:R-:W-:-:S03]  /*0170*/  IMAD.WIDE R4, R9, 0x4, R4 ;  /* 0x0000000409047825 */ /* 0x000fc600078e0204 */
[----:B-1----:R-:W-:Y:S01]  /*0180*/  IADD3 R4, P0, PT, R4, UR12, RZ ;  /* 0x0000000c04047c10 */ /* 0x002fe2000ff1e0ff */
[----:B0-----:R-:W-:Y:S01]  /*0190*/  IMAD R11, R3, R2, R0 ;  /* 0x00000002030b7224 */ /* 0x001fe200078e0200 */
[----:B------:R-:W-:Y:S02]  /*01a0*/  SHF.L.U32 R2, R2, 0x5, RZ ;  /* 0x0000000502027819 */ /* 0x000fe400000006ff */
[----:B------:R-:W-:Y:S01]  /*01b0*/  IADD3.X R5, PT, PT, R5, UR13, RZ, P0, !PT ;  /* 0x0000000d05057c10 */ /* 0x000fe200087fe4ff */
[----:B------:R-:W-:Y:S01]  /*01c0*/  IMAD.WIDE R6, R11, 0x4, R6 ;  /* 0x000000040b067825 */ /* 0x000fe200078e0206 */
[----:B------:R-:W-:Y:S01]  /*01d0*/  LOP3.LUT P0, RZ, R3, 0x3e0, R0, 0xc8, !PT ;  /* 0x000003e003ff7812 */ /* 0x000fe2000780c800 */
[----:B---3--:R-:W-:Y:S01]  /*01e0*/  ULEA UR4, UR7, UR4, 0x18 ;  /* 0x0000000407047291 */ /* 0x008fe2000f8ec0ff */
[----:B------:R-:W-:Y:S01]  /*01f0*/  IADD3 R20, P1, PT, R6, UR14, RZ ;  /* 0x0000000e06147c10 */ /* 0x000fe2000ff3e0ff */
[----:B------:R-:W-:-:S03]  /*0200*/  ULEA UR6, UR7, UR6, 0x18 ;  /* 0x0000000607067291 */ /* 0x000fc6000f8ec0ff */
[----:B------:R-:W-:Y:S02]  /*0210*/  IADD3.X R21, PT, PT, R7, UR15, RZ, P1, !PT ;  /* 0x0000000f07157c10 */ /* 0x000fe40008ffe4ff */
[C---:B------:R-:W-:Y:S01]  /*0220*/  LEA R17, R3.reuse, UR4, 0x7 ;  /* 0x0000000403117c11 */ /* 0x040fe2000f8e38ff */
[----:B------:R-:W-:Y:S01]  /*0230*/  UMOV UR4, URZ ;  /* 0x000000ff00047c82 */ /* 0x000fe20008000000 */
[C---:B------:R-:W-:Y:S02]  /*0240*/  LEA R16, R0.reuse, UR6, 0x2 ;  /* 0x0000000600107c11 */ /* 0x040fe4000f8e10ff */
[----:B------:R-:W-:Y:S02]  /*0250*/  LEA R7, R0, R17, 0x2 ;  /* 0x0000001100077211 */ /* 0x000fe400078e10ff */
[----:B--2---:R-:W-:-:S07]  /*0260*/  LEA R6, R3, R16, 0x7 ;  /* 0x0000001003067211 */ /* 0x004fce00078e38ff */
.L_x_1:
[----:B------:R0:W2:Y:S04]  /*0270*/  @!P0 LDG.E.CONSTANT R24, desc[UR8][R4.64] ;  /* 0x0000000804188981 */ /* 0x0000a8000c1e9900 */
[----:B------:R1:W3:Y:S01]  /*0280*/  @!P0 LDG.E.CONSTANT R27, desc[UR8][R20.64] ;  /* 0x00000008141b8981 */ /* 0x0002e2000c1e9900 */
[----:B------:R-:W-:-:S04]  /*0290*/  UIADD3 UR4, UPT, UPT, UR4, 0x20, URZ ;  /* 0x0000002004047890 */ /* 0x000fc8000fffe0ff */
[----:B------:R-:W-:Y:S01]  /*02a0*/  UISETP.GE.AND UP0, UPT, UR4, UR10, UPT ;  /* 0x0000000a0400728c */ /* 0x000fe2000bf06270 */
[----:B0-----:R-:W-:Y:S01]  /*02b0*/  IADD3 R4, P1, PT, R4, 0x80, RZ ;  /* 0x0000008004047810 */ /* 0x001fe20007f3e0ff */
[----:B-1----:R-:W-:-:S03]  /*02c0*/  IMAD.WIDE R20, R2, 0x4, R20 ;  /* 0x0000000402147825 */ /* 0x002fc600078e0214 */
[----:B------:R-:W-:Y:S01]  /*02d0*/  IADD3.X R5, PT, PT, RZ, R5, RZ, P1, !PT ;  /* 0x00000005ff057210 */ /* 0x000fe20000ffe4ff */
[----:B--2---:R-:W-:Y:S04]  /*02e0*/  @!P0 STS [R7], R24 ;  /* 0x0000001807008388 */ /* 0x004fe80000000800 */
[----:B---3--:R-:W-:Y:S01]  /*02f0*/  @!P0 STS [R6], R27 ;  /* 0x0000001b06008388 */ /* 0x008fe20000000800 */
[----:B------:R-:W-:Y:S06]  /*0300*/  BAR.SYNC.DEFER_BLOCKING 0x0 ;  /* 0x0000000000007b1d */ /* 0x000fec0000010000 */
[----:B------:R-:W-:Y:S04]  /*0310*/  LDS R26, [R16] ;  /* 0x00000000101a7984 */ /* 0x000fe80000000800 */
[----:B------:R-:W0:Y:S04]  /*0320*/  LDS.128 R12, [R17] ;  /* 0x00000000110c7984 */ /* 0x000e280000000c00 */
[----:B------:R-:W1:Y:S04]  /*0330*/  LDS R29, [R16+0x80] ;  /* 0x00008000101d7984 */ /* 0x000e680000000800 */
[----:B------:R-:W2:Y:S04]  /*0340*/  LDS R25, [R16+0x100] ;  /* 0x0001000010197984 */ /* 0x000ea80000000800 */
[----:B------:R-:W3:Y:S04]  /*0350*/  LDS R22, [R16+0x180] ;  /* 0x0001800010167984 */ /* 0x000ee80000000800 */
[----:B------:R-:W-:Y:S04]  /*0360*/  LDS R19, [R16+0x200] ;  /* 0x0002000010137984 */ /* 0x000fe80000000800 */
[----:B------:R-:W4:Y:S04]  /*0370*/  LDS.128 R8, [R17+0x10] ;  /* 0x0000100011087984 */ /* 0x000f280000000c00 */
[----:B------:R-:W5:Y:S04]  /*0380*/  LDS R24, [R16+0x280] ;  /* 0x0002800010187984 */ /* 0x000f680000000800 */
[----:B------:R-:W-:Y:S01]  /*0390*/  LDS R28, [R16+0x580] ;  /* 0x00058000101c7984 */ /* 0x000fe20000000800 */
[----:B0-----:R-:W-:-:S03]  /*03a0*/  FFMA R12, R12, R26, R23 ;  /* 0x0000001a0c0c7223 */ /* 0x001fc60000000017 */
[----:B------:R-:W0:Y:S01]  /*03b0*/  LDS R23, [R16+0x300] ;  /* 0x0003000010177984 */ /* 0x000e220000000800 */
[----:B-1----:R-:W-:-:S03]  /*03c0*/  FFMA R12, R29, R13, R12 ;  /* 0x0000000d1d0c7223 */ /* 0x002fc6000000000c */
[----:B------:R-:W1:Y:S01]  /*03d0*/  LDS R26, [R16+0x380] ;  /* 0x00038000101a7984 */ /* 0x000e620000000800 */
[----:B--2---:R-:W-:-:S04]  /*03e0*/  FFMA R25, R25, R14, R12 ;  /* 0x0000000e19197223 */ /* 0x004fc8000000000c */
[----:B---3--:R-:W-:Y:S02]  /*03f0*/  FFMA R27, R22, R15, R25 ;  /* 0x0000000f161b7223 */ /* 0x008fe40000000019 */
[----:B------:R-:W-:Y:S04]  /*0400*/  LDS R25, [R16+0x400] ;  /* 0x0004000010197984 */ /* 0x000fe80000000800 */
[----:B------:R-:W2:Y:S01]  /*0410*/  LDS.128 R12, [R17+0x20] ;  /* 0x00002000110c7984 */ /* 0x000ea20000000c00 */
[----:B----4-:R-:W-:-:S03]  /*0420*/  FFMA R19, R8, R19, R27 ;  /* 0x0000001308137223 */ /* 0x010fc6000000001b */
[----:B------:R-:W3:Y:S01]  /*0430*/  LDS R22, [R16+0x480] ;  /* 0x0004800010167984 */ /* 0x000ee20000000800 */
[----:B-----5:R-:W-:-:S03]  /*0440*/  FFMA R24, R24, R9, R19 ;  /* 0x0000000918187223 */ /* 0x020fc60000000013 */
[----:B------:R-:W4:Y:S01]  /*0450*/  LDS R19, [R16+0x500] ;  /* 0x0005000010137984 */ /* 0x000f220000000800 */
[----:B0-----:R-:W-:-:S03]  /*0460*/  FFMA R23, R23, R10, R24 ;  /* 0x0000000a17177223 */ /* 0x001fc60000000018 */
[----:B------:R-:W-:Y:S01]  /*0470*/  LDS R24, [R16+0x680] ;  /* 0x0006800010187984 */ /* 0x000fe20000000800 */
[----:B-1----:R-:W-:-:S03]  /*0480*/  FFMA R27, R26, R11, R23 ;  /* 0x0000000b1a1b7223 */ /* 0x002fc60000000017 */
[----:B------:R-:W-:Y:S04]  /*0490*/  LDS R23, [R16+0x600] ;  /* 0x0006000010177984 */ /* 0x000fe80000000800 */
[----:B------:R-:W0:Y:S04]  /*04a0*/  LDS.128 R8, [R17+0x30] ;  /* 0x0000300011087984 */ /* 0x000e280000000c00 */
[----:B------:R-:W-:Y:S01]  /*04b0*/  LDS R26, [R16+0x780] ;  /* 0x00078000101a7984 */ /* 0x000fe20000000800 */
[----:B--2---:R-:W-:-:S04]  /*04c0*/  FFMA R25, R12, R25, R27 ;  /* 0x000000190c197223 */ /* 0x004fc8000000001b */
[----:B---3--:R-:W-:Y:S02]  /*04d0*/  FFMA R22, R22, R13, R25 ;  /* 0x0000000d16167223 */ /* 0x008fe40000000019 */
[----:B------:R-:W1:Y:S02]  /*04e0*/  LDS R25, [R16+0x700] ;  /* 0x0007000010197984 */ /* 0x000e640000000800 */
[----:B----4-:R-:W-:Y:S02]  /*04f0*/  FFMA R19, R19, R14, R22 ;  /* 0x0000000e13137223 */ /* 0x010fe40000000016 */
[----:B------:R-:W-:Y:S02]  /*0500*/  LDS R22, [R16+0x880] ;  /* 0x0008800010167984 */ /* 0x000fe40000000800 */
[----:B------:R-:W-:Y:S02]  /*0510*/  FFMA R27, R28, R15, R19 ;  /* 0x0000000f1c1b7223 */ /* 0x000fe40000000013 */
[----:B------:R-:W-:Y:S04]  /*0520*/  LDS R19, [R16+0x800] ;  /* 0x0008000010137984 */ /* 0x000fe80000000800 */
[----:B------:R-:W2:Y:S04]  /*0530*/  LDS.128 R12, [R17+0x40] ;  /* 0x00004000110c7984 */ /* 0x000ea80000000c00 */
[----:B------:R-:W-:Y:S01]  /*0540*/  LDS R28, [R16+0x980] ;  /* 0x00098000101c7984 */ /* 0x000fe20000000800 */
[----:B0-----:R-:W-:-:S03]  /*0550*/  FFMA R23, R8, R23, R27 ;  /* 0x0000001708177223 */ /* 0x001fc6000000001b */
[----:B------:R-:W0:Y:S01]  /*0560*/  LDS R27, [R16+0x900] ;  /* 0x00090000101b7984 */ /* 0x000e220000000800 */
[----:B------:R-:W-:-:S03]  /*0570*/  FFMA R24, R24, R9, R23 ;  /* 0x0000000918187223 */ /* 0x000fc60000000017 */
[----:B------:R-:W-:Y:S01]  /*0580*/  LDS R23, [R16+0xa00] ;  /* 0x000a000010177984 */ /* 0x000fe20000000800 */
[----:B-1----:R-:W-:-:S03]  /*0590*/  FFMA R25, R25, R10, R24 ;  /* 0x0000000a19197223 */ /* 0x002fc60000000018 */
[----:B------:R-:W-:Y:S01]  /*05a0*/  LDS R24, [R16+0xa80] ;  /* 0x000a800010187984 */ /* 0x000fe20000000800 */
[----:B------:R-:W-:-:S03]  /*05b0*/  FFMA R25, R26, R11, R25 ;  /* 0x0000000b1a197223 */ /* 0x000fc60000000019 */
[----:B------:R-:W1:Y:S04]  /*05c0*/  LDS.128 R8, [R17+0x50] ;  /* 0x0000500011087984 */ /* 0x000e680000000c00 */
[----:B------:R-:W-:Y:S01]  /*05d0*/  LDS R26, [R16+0xb80] ;  /* 0x000b8000101a7984 */ /* 0x000fe20000000800 */
[----:B--2---:R-:W-:-:S03]  /*05e0*/  FFMA R19, R12, R19, R25 ;  /* 0x000000130c137223 */ /* 0x004fc60000000019 */
[----:B------:R-:W-:Y:S01]  /*05f0*/  LDS R25, [R16+0xc00] ;  /* 0x000c000010197984 */ /* 0x000fe20000000800 */
[----:B------:R-:W-:-:S03]  /*0600*/  FFMA R22, R22, R13, R19 ;  /* 0x0000000d16167223 */ /* 0x000fc60000000013 */
[----:B------:R-:W2:Y:S01]  /*0610*/  LDS R19, [R16+0xb00] ;  /* 0x000b000010137984 */ /* 0x000ea20000000800 */
[----:B0-----:R-:W-:-:S03]  /*0620*/  FFMA R27, R27, R14, R22 ;  /* 0x0000000e1b1b7223 */ /* 0x001fc60000000016 */
[----:B------:R-:W-:Y:S01]  /*0630*/  LDS R22, [R16+0xc80] ;  /* 0x000c800010167984 */ /* 0x000fe20000000800 */
[----:B------:R-:W-:-:S03]  /*0640*/  FFMA R27, R28, R15, R27 ;  /* 0x0000000f1c1b7223 */ /* 0x000fc6000000001b */
[----:B------:R-:W0:Y:S01]  /*0650*/  LDS.128 R12, [R17+0x60] ;  /* 0x00006000110c7984 */ /* 0x000e220000000c00 */
[----:B-1----:R-:W-:-:S04]  /*0660*/  FFMA R23, R8, R23, R27 ;  /* 0x0000001708177223 */ /* 0x002fc8000000001b */
[----:B------:R-:W-:Y:S02]  /*0670*/  FFMA R24, R24, R9, R23 ;  /* 0x0000000918187223 */ /* 0x000fe40000000017 */
[----:B------:R-:W1:Y:S02]  /*0680*/  LDS R23, [R16+0xd00] ;  /* 0x000d000010177984 */ /* 0x000e640000000800 */
[----:B--2---:R-:W-:Y:S02]  /*0690*/  FFMA R19, R19, R10, R24 ;  /* 0x0000000a13137223 */ /* 0x004fe40000000018 */
[----:B------:R-:W2:Y:S02]  /*06a0*/  LDS R24, [R16+0xd80] ;  /* 0x000d800010187984 */ /* 0x000ea40000000800 */
[----:B------:R-:W-:Y:S02]  /*06b0*/  FFMA R27, R26, R11, R19 ;  /* 0x0000000b1a1b7223 */ /* 0x000fe40000000013 */
[----:B------:R-:W-:Y:S04]  /*06c0*/  LDS R19, [R16+0xe00] ;  /* 0x000e000010137984 */ /* 0x000fe80000000800 */
[----:B------:R-:W3:Y:S01]  /*06d0*/  LDS.128 R8, [R17+0x70] ;  /* 0x0000700011087984 */ /* 0x000ee20000000c00 */
[----:B0-----:R-:W-:-:S03]  /*06e0*/  FFMA R25, R12, R25, R27 ;  /* 0x000000190c197223 */ /* 0x001fc6000000001b */
[----:B------:R-:W0:Y:S01]  /*06f0*/  LDS R12, [R16+0xe80] ;  /* 0x000e8000100c7984 */ /* 0x000e220000000800 */
[----:B------:R-:W-:-:S03]  /*0700*/  FFMA R26, R22, R13, R25 ;  /* 0x0000000d161a7223 */ /* 0x000fc60000000019 */
[----:B------:R-:W4:Y:S04]  /*0710*/  LDS R13, [R16+0xf00] ;  /* 0x000f0000100d7984 */ /* 0x000f280000000800 */
[----:B------:R-:W5:Y:S01]  /*0720*/  LDS R22, [R16+0xf80] ;  /* 0x000f800010167984 */ /* 0x000f620000000800 */
[----:B-1----:R-:W-:-:S04]  /*0730*/  FFMA R23, R23, R14, R26 ;  /* 0x0000000e17177223 */ /* 0x002fc8000000001a */
[----:B--2---:R-:W-:-:S04]  /*0740*/  FFMA R15, R24, R15, R23 ;  /* 0x0000000f180f7223 */ /* 0x004fc80000000017 */
[----:B---3--:R-:W-:-:S04]  /*0750*/  FFMA R15, R8, R19, R15 ;  /* 0x00000013080f7223 */ /* 0x008fc8000000000f */
[----:B0-----:R-:W-:-:S04]  /*0760*/  FFMA R12, R12, R9, R15 ;  /* 0x000000090c0c7223 */ /* 0x001fc8000000000f */
[----:B----4-:R-:W-:-:S04]  /*0770*/  FFMA R13, R13, R10, R12 ;  /* 0x0000000a0d0d7223 */ /* 0x010fc8000000000c */
[----:B-----5:R-:W-:Y:S01]  /*0780*/  FFMA R23, R22, R11, R13 ;  /* 0x0000000b16177223 */ /* 0x020fe2000000000d */
[----:B------:R-:W-:Y:S06]  /*0790*/  BAR.SYNC.DEFER_BLOCKING 0x0 ;  /* 0x0000000000007b1d */ /* 0x000fec0000010000 */
[----:B------:R-:W-:Y:S05]  /*07a0*/  BRA.U !UP0, `(.L_x_1) ;  /* 0xfffffff908b07547 */ /* 0x000fea000b83ffff */
.L_x_0:
[----:B------:R-:W0:Y:S01]  /*07b0*/  LDC R5, c[0x0][0x39c] ;  /* 0x0000e700ff057b82 */ /* 0x000e220000000800 */
[----:B------:R-:W1:Y:S01]  /*07c0*/  LDCU.64 UR6, c[0x0][0x390] ;  /* 0x00007200ff0677ac */ /* 0x000e620008000a00 */
[----:B------:R-:W2:Y:S01]  /*07d0*/  LDCU UR4, c[0x0][0x3a8] ;  /* 0x00007500ff0477ac */ /* 0x000ea20008000800 */
[----:B0-----:R-:W-:Y:S02]  /*07e0*/  IMAD R7, R3, R5, R0 ;  /* 0x0000000503077224 */ /* 0x001fe400078e0200 */
[----:B------:R-:W-:Y:S01]  /*07f0*/  IMAD R18, R5, UR5, R18 ;  /* 0x0000000505127c24 */ /* 0x000fe2000f8e0212 */
[----:B------:R-:W0:Y:S02]  /*0800*/  LDCU UR5, c[0x0][0x3a4] ;  /* 0x00007480ff0577ac */ /* 0x000e240008000800 */
[----:B------:R-:W-:Y:S02]  /*0810*/  SHF.R.S32.HI R3, RZ, 0x1f, R7 ;  /* 0x0000001fff037819 */ /* 0x000fe40000011407 */
[----:B------:R-:W-:-:S04]  /*0820*/  IADD3 R0, P0, PT, R7, R18, RZ ;  /* 0x0000001207007210 */ /* 0x000fc80007f1e0ff */
[----:B------:R-:W-:Y:S02]  /*0830*/  LEA.HI.X.SX32 R3, R18, R3, 0x1, P0 ;  /* 0x0000000312037211 */ /* 0x000fe400000f0eff */
[----:B-1----:R-:W-:-:S04]  /*0840*/  LEA R2, P0, R0, UR6, 0x2 ;  /* 0x0000000600027c11 */ /* 0x002fc8000f8010ff */
[----:B------:R-:W-:-:S05]  /*0850*/  LEA.HI.X R3, R0, UR7, R3, 0x2, P0 ;  /* 0x0000000700037c11 */ /* 0x000fca00080f1403 */
[----:B------:R-:W2:Y:S02]  /*0860*/  LDG.E R0, desc[UR8][R2.64] ;  /* 0x0000000802007981 */ /* 0x000ea4000c1e1900 */
[----:B--2---:R-:W-:-:S04]  /*0870*/  FMUL R0, R0, UR4 ;  /* 0x0000000400007c20 */ /* 0x004fc80008400000 */
[----:B0-----:R-:W-:-:S05]  /*0880*/  FFMA R23, R23, UR5, R0 ;  /* 0x0000000517177c23 */ /* 0x001fca0008000000 */
[----:B------:R-:W-:Y:S01]  /*0890*/  STG.E desc[UR8][R2.64], R23 ;  /* 0x0000001702007986 */ /* 0x000fe2000c101908 */
[----:B------:R-:W-:Y:S05]  /*08a0*/  EXIT ;  /* 0x000000000000794d */ /* 0x000fea0003800000 */
.L_x_2:
[----:B------:R-:W-:-:S00]  /*08b0*/  BRA `(.L_x_2) ;  /* 0xfffffffc00fc7947 */ /* 0x000fc0000383ffff */
[----:B------:R-:W-:-:S00]  /*08c0*/  NOP ;  /* 0x0000000000007918 */ /* 0x000fc00000000000 */
        /* <DEDUP_REMOVED lines=11> */
.L_x_3:


//--------------------- .nv.shared._Z8sgemm_v1ILi32ELi32ELi32EEvPKfS1_Pfiiiff --------------------------
	.section	.nv.shared._Z8sgemm_v1ILi32ELi32ELi32EEvPKfS1_Pfiiiff,"aw",@nobits
	.sectionflags	@""
	.align	4
.nv.shared._Z8sgemm_v1ILi32ELi32ELi32EEvPKfS1_Pfiiiff:
	.zero		9216


//--------------------- .nv.shared.reserved.0     --------------------------
	.section	.nv.shared.reserved.0,"aw",@nobits
	.weak		__nv_reservedSMEM_offset_0_alias
	.size		__nv_reservedSMEM_offset_0_alias, 0, 64
	.other		__nv_reservedSMEM_offset_0_alias,@"STO_CUDA_RESERVED_SHARED STV_DEFAULT"
__nv_reservedSMEM_offset_0_alias:
	.zero		0
	.zero		64


//--------------------- .nv.constant0._Z8sgemm_v1ILi32ELi32ELi32EEvPKfS1_Pfiiiff --------------------------
	.section	.nv.constant0._Z8sgemm_v1ILi32ELi32ELi32EEvPKfS1_Pfiiiff,"a",@progbits
	.sectionflags	@""
	.align	4
.nv.constant0._Z8sgemm_v1ILi32ELi32ELi32EEvPKfS1_Pfiiiff:
	.zero		940


//--------------------- SYMBOLS --------------------------

	.type		.nv.reservedSmem.offset0,@object
	.size		.nv.reservedSmem.offset0,0x4
	.type		.nv.reservedSmem.cap,@object
	.size		.nv.reservedSmem.cap,0x4
